//
// Generated by NVIDIA NVVM Compiler
//
// Compiler Build ID: CL-36424714
// Cuda compilation tools, release 13.0, V13.0.88
// Based on NVVM 20.0.0
//

.version 9.0
.target sm_100
.address_size 64

	// .globl	_Z6matMulPA3_i
.global .align 4 .u32 matRows = 3;
.global .attribute(.managed) .align 4 .b8 matrixA[36];
.global .attribute(.managed) .align 4 .b8 matrixB[36];

.visible .entry _Z6matMulPA3_i(
	.param .u64 .ptr .align 1 _Z6matMulPA3_i_param_0
)
{
	.reg .b32 	%r<13>;
	.reg .b64 	%rd<11>;

	ld.param.u64 	%rd1, [_Z6matMulPA3_i_param_0];
	cvta.to.global.u64 	%rd2, %rd1;
	mov.u32 	%r1, %tid.x;
	mul.wide.u32 	%rd3, %r1, 12;
	add.s64 	%rd4, %rd2, %rd3;
	mov.u32 	%r2, %tid.y;
	mul.wide.u32 	%rd5, %r2, 4;
	add.s64 	%rd6, %rd4, %rd5;
	mov.b32 	%r3, 0;
	st.global.u32 	[%rd6], %r3;
	mov.u64 	%rd7, matrixB;
	add.s64 	%rd8, %rd7, %rd5;
	mov.u64 	%rd9, matrixA;
	add.s64 	%rd10, %rd9, %rd3;
	ld.global.u32 	%r4, [%rd10];
	ld.global.u32 	%r5, [%rd8];
	mul.lo.s32 	%r6, %r5, %r4;
	st.global.u32 	[%rd6], %r6;
	ld.global.u32 	%r7, [%rd10+4];
	ld.global.u32 	%r8, [%rd8+12];
	mad.lo.s32 	%r9, %r8, %r7, %r6;
	st.global.u32 	[%rd6], %r9;
	ld.global.u32 	%r10, [%rd10+8];
	ld.global.u32 	%r11, [%rd8+24];
	mad.lo.s32 	%r12, %r11, %r10, %r9;
	st.global.u32 	[%rd6], %r12;
	ret;

}


// ===== COMPILED SASS (sm_100) =====

	.target	sm_100

	.elftype	@"ET_EXEC"


//--------------------- .note.nv.tkinfo           --------------------------
	.section	.note.nv.tkinfo,"",@"SHT_NOTE"
	.sectionflags	@"SHF_NOTE_NV_TKINFO"
	.tkinfo
        /*0018*/ 	.word	0x00000002
        /*0030*/ 	.string	""
        /*0030*/ 	.string	"ptxas"
        /*0030*/ 	.string	"Cuda compilation tools, release 13.0, V13.0.88"
        /*0030*/ 	.string	"Build cuda_13.0.r13.0/compiler.36424714_0"
        /*0030*/ 	.string	"-arch sm_100 -m 64 "



//--------------------- .note.nv.cuinfo           --------------------------
	.section	.note.nv.cuinfo,"",@"SHT_NOTE"
	.sectionflags	@"SHF_NOTE_NV_CUINFO"
        /*0018*/ 	.short	0x0002
        /*001a*/ 	.short	0x0064
        /*001c*/ 	.short	0x0082
	.zero		2


//--------------------- .nv.info                  --------------------------
	.section	.nv.info,"",@"SHT_CUDA_INFO"
	.align	4


	//----- nvinfo : EIATTR_REGCOUNT
	.align		4
        /*0000*/ 	.byte	0x04, 0x2f
        /*0002*/ 	.short	(.L_4 - .L_3)
	.align		4
.L_3:
        /*0004*/ 	.word	index@(_Z6matMulPA3_i)
        /*0008*/ 	.word	0x00000010


	//----- nvinfo : EIATTR_FRAME_SIZE
	.align		4
.L_4:
        /*000c*/ 	.byte	0x04, 0x11
        /*000e*/ 	.short	(.L_6 - .L_5)
	.align		4
.L_5:
        /*0010*/ 	.word	index@(_Z6matMulPA3_i)
        /*0014*/ 	.word	0x00000000


	//----- nvinfo : EIATTR_MIN_STACK_SIZE
	.align		4
.L_6:
        /*0018*/ 	.byte	0x04, 0x12
        /*001a*/ 	.short	(.L_8 - .L_7)
	.align		4
.L_7:
        /*001c*/ 	.word	index@(_Z6matMulPA3_i)
        /*0020*/ 	.word	0x00000000
.L_8:


//--------------------- .nv.compat                --------------------------
	.section	.nv.compat,"",@"SHT_CUDA_COMPAT_INFO"
	.align	4
        /*0000*/ 	.byte	0x02, 0x09, 0x00, 0x00, 0x02, 0x02, 0x01, 0x00, 0x02, 0x05, 0x05, 0x00, 0x03, 0x07, 0x01, 0x01
        /*0010*/ 	.byte	0x02, 0x03, 0x00, 0x00, 0x02, 0x06, 0x01, 0x00, 0x04, 0x0b, 0x08, 0x00, 0x09, 0x00, 0x00, 0x00
        /*0020*/ 	.byte	0x00, 0x00, 0x00, 0x00


//--------------------- .nv.info._Z6matMulPA3_i   --------------------------
	.section	.nv.info._Z6matMulPA3_i,"",@"SHT_CUDA_INFO"
	.sectionflags	@""
	.align	4


	//----- nvinfo : EIATTR_CUDA_API_VERSION
	.align		4
        /*0000*/ 	.byte	0x04, 0x37
        /*0002*/ 	.short	(.L_10 - .L_9)
.L_9:
        /*0004*/ 	.word	0x00000082


	//----- nvinfo : EIATTR_KPARAM_INFO
	.align		4
.L_10:
        /*0008*/ 	.byte	0x04, 0x17
        /*000a*/ 	.short	(.L_12 - .L_11)
.L_11:
        /*000c*/ 	.word	0x00000000
        /*0010*/ 	.short	0x0000
        /*0012*/ 	.short	0x0000
        /*0014*/ 	.byte	0x00, 0xf5, 0x21, 0x00


	//----- nvinfo : EIATTR_SPARSE_MMA_MASK
	.align		4
.L_12:
        /*0018*/ 	.byte	0x03, 0x50
        /*001a*/ 	.short	0x0000


	//----- nvinfo : EIATTR_MAXREG_COUNT
	.align		4
        /*001c*/ 	.byte	0x03, 0x1b
        /*001e*/ 	.short	0x00ff


	//----- nvinfo : EIATTR_MERCURY_ISA_VERSION
	.align		4
        /*0020*/ 	.byte	0x03, 0x5f
        /*0022*/ 	.short	0x0101


	//----- nvinfo : EIATTR_VRC_CTA_INIT_COUNT
	.align		4
        /*0024*/ 	.byte	0x02, 0x4a
	.zero		1
	.zero		1


	//----- nvinfo : EIATTR_EXIT_INSTR_OFFSETS
	.align		4
        /*0028*/ 	.byte	0x04, 0x1c
        /*002a*/ 	.short	(.L_14 - .L_13)


	//   ....[0]....
.L_13:
        /*002c*/ 	.word	0x00000180


	//----- nvinfo : EIATTR_CBANK_PARAM_SIZE
	.align		4
.L_14:
        /*0030*/ 	.byte	0x03, 0x19
        /*0032*/ 	.short	0x0008


	//----- nvinfo : EIATTR_PARAM_CBANK
	.align		4
        /*0034*/ 	.byte	0x04, 0x0a
        /*0036*/ 	.short	(.L_16 - .L_15)
	.align		4
.L_15:
        /*0038*/ 	.word	index@(.nv.constant0._Z6matMulPA3_i)
        /*003c*/ 	.short	0x0380
        /*003e*/ 	.short	0x0008


	//----- nvinfo : EIATTR_SW_WAR
	.align		4
.L_16:
        /*0040*/ 	.byte	0x04, 0x36
        /*0042*/ 	.short	(.L_18 - .L_17)
.L_17:
        /*0044*/ 	.word	0x00000008
.L_18:


//--------------------- .nv.callgraph             --------------------------
	.section	.nv.callgraph,"",@"SHT_CUDA_CALLGRAPH"
	.align	4
	.sectionentsize	8
	.align		4
        /*0000*/ 	.word	0x00000000
	.align		4
        /*0004*/ 	.word	0xffffffff
	.align		4
        /*0008*/ 	.word	0x00000000
	.align		4
        /*000c*/ 	.word	0xfffffffe
	.align		4
        /*0010*/ 	.word	0x00000000
	.align		4
        /*0014*/ 	.word	0xfffffffd
	.align		4
        /*0018*/ 	.word	0x00000000
	.align		4
        /*001c*/ 	.word	0xfffffffc


//--------------------- .nv.constant4             --------------------------
	.section	.nv.constant4,"a",@progbits
	.align	8
	.align		8
.nv.constant4:
        /*0000*/ 	.dword	matRows
	.align		8
        /*0008*/ 	.dword	matrixA
	.align		8
        /*0010*/ 	.dword	matrixB


//--------------------- .text._Z6matMulPA3_i      --------------------------
	.section	.text._Z6matMulPA3_i,"ax",@progbits
	.align	128
        .global         _Z6matMulPA3_i
        .type           _Z6matMulPA3_i,@function
        .size           _Z6matMulPA3_i,(.L_x_1 - _Z6matMulPA3_i)
        .other          _Z6matMulPA3_i,@"STO_CUDA_ENTRY STV_DEFAULT"
_Z6matMulPA3_i:
.text._Z6matMulPA3_i:
[----:B------:R-:W-:Y:S01]  /*0000*/  LDC R1, c[0x0][0x37c] ;  /* 0x0000df00ff017b82 */ /* 0x000fe20000000800 */
[----:B------:R-:W0:Y:S07]  /*0010*/  S2R R9, SR_TID.X ;  /* 0x0000000000097919 */ /* 0x000e2e0000002100 */
[----:B------:R-:W0:Y:S01]  /*0020*/  LDC.64 R2, c[0x0][0x380] ;  /* 0x0000e000ff027b82 */ /* 0x000e220000000a00 */
[----:B------:R-:W1:Y:S01]  /*0030*/  LDCU.64 UR4, c[0x0][0x358] ;  /* 0x00006b00ff0477ac */ /* 0x000e620008000a00 */
[----:B------:R-:W2:Y:S06]  /*0040*/  S2R R11, SR_TID.Y ;  /* 0x00000000000b7919 */ /* 0x000eac0000002200 */
[----:B------:R-:W2:Y:S08]  /*0050*/  LDC.64 R4, c[0x4][0x10] ;  /* 0x01000400ff047b82 */ /* 0x000eb00000000a00 */
[----:B------:R-:W3:Y:S01]  /*0060*/  LDC.64 R6, c[0x4][0x8] ;  /* 0x01000200ff067b82 */ /* 0x000ee20000000a00 */
[----:B0-----:R-:W-:-:S04]  /*0070*/  IMAD.WIDE.U32 R2, R9, 0xc, R2 ;  /* 0x0000000c09027825 */ /* 0x001fc800078e0002 */
[----:B--2---:R-:W-:-:S04]  /*0080*/  IMAD.WIDE.U32 R4, R11, 0x4, R4 ;  /* 0x000000040b047825 */ /* 0x004fc800078e0004 */
[----:B------:R-:W-:-:S04]  /*0090*/  IMAD.WIDE.U32 R2, R11, 0x4, R2 ;  /* 0x000000040b027825 */ /* 0x000fc800078e0002 */
[----:B---3--:R-:W-:Y:S01]  /*00a0*/  IMAD.WIDE.U32 R6, R9, 0xc, R6 ;  /* 0x0000000c09067825 */ /* 0x008fe200078e0006 */
[----:B-1----:R-:W-:Y:S04]  /*00b0*/  STG.E desc[UR4][R2.64], RZ ;  /* 0x000000ff02007986 */ /* 0x002fe8000c101904 */
[----:B------:R-:W2:Y:S04]  /*00c0*/  LDG.E R9, desc[UR4][R4.64] ;  /* 0x0000000404097981 */ /* 0x000ea8000c1e1900 */
[----:B------:R-:W2:Y:S02]  /*00d0*/  LDG.E R0, desc[UR4][R6.64] ;  /* 0x0000000406007981 */ /* 0x000ea4000c1e1900 */
[----:B--2---:R-:W-:-:S05]  /*00e0*/  IMAD R9, R0, R9, RZ ;  /* 0x0000000900097224 */ /* 0x004fca00078e02ff */
[----:B------:R-:W-:Y:S04]  /*00f0*/  STG.E desc[UR4][R2.64], R9 ;  /* 0x0000000902007986 */ /* 0x000fe8000c101904 */
[----:B------:R-:W2:Y:S04]  /*0100*/  LDG.E R0, desc[UR4][R6.64+0x4] ;  /* 0x0000040406007981 */ /* 0x000ea8000c1e1900 */
[----:B------:R-:W2:Y:S02]  /*0110*/  LDG.E R8, desc[UR4][R4.64+0xc] ;  /* 0x00000c0404087981 */ /* 0x000ea4000c1e1900 */
[----:B--2---:R-:W-:-:S05]  /*0120*/  IMAD R11, R0, R8, R9 ;  /* 0x00000008000b7224 */ /* 0x004fca00078e0209 */
[----:B------:R-:W-:Y:S04]  /*0130*/  STG.E desc[UR4][R2.64], R11 ;  /* 0x0000000b02007986 */ /* 0x000fe8000c101904 */
[----:B------:R-:W2:Y:S04]  /*0140*/  LDG.E R0, desc[UR4][R6.64+0x8] ;  /* 0x0000080406007981 */ /* 0x000ea8000c1e1900 */
[----:B------:R-:W2:Y:S02]  /*0150*/  LDG.E R8, desc[UR4][R4.64+0x18] ;  /* 0x0000180404087981 */ /* 0x000ea4000c1e1900 */
[----:B--2---:R-:W-:-:S05]  /*0160*/  IMAD R13, R0, R8, R11 ;  /* 0x00000008000d7224 */ /* 0x004fca00078e020b */
[----:B------:R-:W-:Y:S01]  /*0170*/  STG.E desc[UR4][R2.64], R13 ;  /* 0x0000000d02007986 */ /* 0x000fe2000c101904 */
[----:B------:R-:W-:Y:S05]  /*0180*/  EXIT ;  /* 0x000000000000794d */ /* 0x000fea0003800000 */
.L_x_0:
[----:B------:R-:W-:-:S00]  /*0190*/  BRA `(.L_x_0) ;  /* 0xfffffffc00fc7947 */ /* 0x000fc0000383ffff */
[----:B------:R-:W-:-:S00]  /*01a0*/  NOP ;  /* 0x0000000000007918 */ /* 0x000fc00000000000 */
        /* <DEDUP_REMOVED lines=13> */
.L_x_1:


//--------------------- .nv.global.init           --------------------------
	.section	.nv.global.init,"aw",@progbits
	.align	4
.nv.global.init:
	.type		matRows,@object
	.size		matRows,(.L_0 - matRows)
matRows:
        /*0000*/ 	.byte	0x03, 0x00, 0x00, 0x00
.L_0:


//--------------------- .nv.shared.reserved.0     --------------------------
	.section	.nv.shared.reserved.0,"aw",@nobits
	.weak		__nv_reservedSMEM_offset_0_alias
	.size		__nv_reservedSMEM_offset_0_alias, 0, 64
	.other		__nv_reservedSMEM_offset_0_alias,@"STO_CUDA_RESERVED_SHARED STV_DEFAULT"
__nv_reservedSMEM_offset_0_alias:
	.zero		0
	.zero		64


//--------------------- .nv.global                --------------------------
	.section	.nv.global,"aw",@nobits
	.align	4
.nv.global:
	.type		matrixA,@object
	.size		matrixA,(matrixB - matrixA)
	.other		matrixA,@"STV_DEFAULT STO_CUDA_MANAGED"
matrixA:
	.zero		36
	.type		matrixB,@object
	.size		matrixB,(.L_2 - matrixB)
	.other		matrixB,@"STV_DEFAULT STO_CUDA_MANAGED"
matrixB:
	.zero		36
.L_2:


//--------------------- .nv.constant0._Z6matMulPA3_i --------------------------
	.section	.nv.constant0._Z6matMulPA3_i,"a",@progbits
	.sectionflags	@""
	.align	4
.nv.constant0._Z6matMulPA3_i:
	.zero		904


//--------------------- SYMBOLS --------------------------

	.type		.nv.reservedSmem.offset0,@object
	.size		.nv.reservedSmem.offset0,0x4
